//
// Generated by NVIDIA NVVM Compiler
//
// Compiler Build ID: CL-36424714
// Cuda compilation tools, release 13.0, V13.0.88
// Based on NVVM 20.0.0
//

.version 9.0
.target sm_100
.address_size 64

	// .globl	_Z19CU_multMatrixThreadPfS_S_iii
// _ZZ18CU_multMatrixTiledPfS_S_iiiE5tmpM1 has been demoted
// _ZZ18CU_multMatrixTiledPfS_S_iiiE5tmpM2 has been demoted

.visible .entry _Z19CU_multMatrixThreadPfS_S_iii(
	.param .u64 .ptr .align 1 _Z19CU_multMatrixThreadPfS_S_iii_param_0,
	.param .u64 .ptr .align 1 _Z19CU_multMatrixThreadPfS_S_iii_param_1,
	.param .u64 .ptr .align 1 _Z19CU_multMatrixThreadPfS_S_iii_param_2,
	.param .u32 _Z19CU_multMatrixThreadPfS_S_iii_param_3,
	.param .u32 _Z19CU_multMatrixThreadPfS_S_iii_param_4,
	.param .u32 _Z19CU_multMatrixThreadPfS_S_iii_param_5
)
{
	.reg .pred 	%p<13>;
	.reg .b32 	%r<41>;
	.reg .b32 	%f<68>;
	.reg .b64 	%rd<53>;

	ld.param.u64 	%rd7, [_Z19CU_multMatrixThreadPfS_S_iii_param_0];
	ld.param.u64 	%rd8, [_Z19CU_multMatrixThreadPfS_S_iii_param_1];
	ld.param.u64 	%rd6, [_Z19CU_multMatrixThreadPfS_S_iii_param_2];
	ld.param.u32 	%r20, [_Z19CU_multMatrixThreadPfS_S_iii_param_3];
	ld.param.u32 	%r18, [_Z19CU_multMatrixThreadPfS_S_iii_param_4];
	ld.param.u32 	%r19, [_Z19CU_multMatrixThreadPfS_S_iii_param_5];
	cvta.to.global.u64 	%rd1, %rd8;
	cvta.to.global.u64 	%rd2, %rd7;
	mov.u32 	%r21, %ctaid.y;
	mov.u32 	%r22, %ntid.y;
	mov.u32 	%r23, %tid.y;
	mad.lo.s32 	%r1, %r21, %r22, %r23;
	mov.u32 	%r24, %ctaid.x;
	mov.u32 	%r25, %ntid.x;
	mov.u32 	%r26, %tid.x;
	mad.lo.s32 	%r2, %r24, %r25, %r26;
	setp.ge.s32 	%p1, %r1, %r20;
	setp.ge.s32 	%p2, %r2, %r19;
	or.pred  	%p3, %p1, %p2;
	@%p3 bra 	$L__BB0_14;
	setp.lt.s32 	%p4, %r18, 1;
	mov.f32 	%f67, 0f00000000;
	@%p4 bra 	$L__BB0_13;
	mul.lo.s32 	%r3, %r18, %r1;
	and.b32  	%r4, %r18, 7;
	setp.lt.u32 	%p5, %r18, 8;
	mov.f32 	%f67, 0f00000000;
	mov.b32 	%r39, 0;
	@%p5 bra 	$L__BB0_5;
	and.b32  	%r39, %r18, 2147483640;
	neg.s32 	%r37, %r39;
	shl.b32 	%r7, %r19, 3;
	mul.wide.u32 	%rd9, %r3, 4;
	add.s64 	%rd10, %rd9, %rd2;
	add.s64 	%rd52, %rd10, 16;
	mov.f32 	%f67, 0f00000000;
	mul.wide.s32 	%rd13, %r19, 4;
	mov.u32 	%r36, %r2;
$L__BB0_4:
	.pragma "nounroll";
	ld.global.f32 	%f17, [%rd52+-16];
	mul.wide.s32 	%rd11, %r36, 4;
	add.s64 	%rd12, %rd1, %rd11;
	ld.global.f32 	%f18, [%rd12];
	fma.rn.f32 	%f19, %f17, %f18, %f67;
	ld.global.f32 	%f20, [%rd52+-12];
	add.s64 	%rd14, %rd12, %rd13;
	ld.global.f32 	%f21, [%rd14];
	fma.rn.f32 	%f22, %f20, %f21, %f19;
	ld.global.f32 	%f23, [%rd52+-8];
	add.s64 	%rd15, %rd14, %rd13;
	ld.global.f32 	%f24, [%rd15];
	fma.rn.f32 	%f25, %f23, %f24, %f22;
	ld.global.f32 	%f26, [%rd52+-4];
	add.s64 	%rd16, %rd15, %rd13;
	ld.global.f32 	%f27, [%rd16];
	fma.rn.f32 	%f28, %f26, %f27, %f25;
	ld.global.f32 	%f29, [%rd52];
	add.s64 	%rd17, %rd16, %rd13;
	ld.global.f32 	%f30, [%rd17];
	fma.rn.f32 	%f31, %f29, %f30, %f28;
	ld.global.f32 	%f32, [%rd52+4];
	add.s64 	%rd18, %rd17, %rd13;
	ld.global.f32 	%f33, [%rd18];
	fma.rn.f32 	%f34, %f32, %f33, %f31;
	ld.global.f32 	%f35, [%rd52+8];
	add.s64 	%rd19, %rd18, %rd13;
	ld.global.f32 	%f36, [%rd19];
	fma.rn.f32 	%f37, %f35, %f36, %f34;
	ld.global.f32 	%f38, [%rd52+12];
	add.s64 	%rd20, %rd19, %rd13;
	ld.global.f32 	%f39, [%rd20];
	fma.rn.f32 	%f67, %f38, %f39, %f37;
	add.s32 	%r37, %r37, 8;
	add.s32 	%r36, %r36, %r7;
	add.s64 	%rd52, %rd52, 32;
	setp.ne.s32 	%p6, %r37, 0;
	@%p6 bra 	$L__BB0_4;
$L__BB0_5:
	setp.eq.s32 	%p7, %r4, 0;
	@%p7 bra 	$L__BB0_13;
	and.b32  	%r13, %r18, 3;
	setp.lt.u32 	%p8, %r4, 4;
	@%p8 bra 	$L__BB0_8;
	add.s32 	%r28, %r39, %r3;
	mul.wide.u32 	%rd21, %r28, 4;
	add.s64 	%rd22, %rd2, %rd21;
	ld.global.f32 	%f41, [%rd22];
	mad.lo.s32 	%r29, %r39, %r19, %r2;
	mul.wide.s32 	%rd23, %r29, 4;
	add.s64 	%rd24, %rd1, %rd23;
	ld.global.f32 	%f42, [%rd24];
	fma.rn.f32 	%f43, %f41, %f42, %f67;
	cvt.u64.u32 	%rd25, %r3;
	cvt.u64.u32 	%rd26, %r39;
	add.s64 	%rd27, %rd26, %rd25;
	shl.b64 	%rd28, %rd27, 2;
	add.s64 	%rd29, %rd2, %rd28;
	ld.global.f32 	%f44, [%rd29+4];
	mul.wide.s32 	%rd30, %r19, 4;
	add.s64 	%rd31, %rd24, %rd30;
	ld.global.f32 	%f45, [%rd31];
	fma.rn.f32 	%f46, %f44, %f45, %f43;
	ld.global.f32 	%f47, [%rd29+8];
	add.s64 	%rd32, %rd31, %rd30;
	ld.global.f32 	%f48, [%rd32];
	fma.rn.f32 	%f49, %f47, %f48, %f46;
	ld.global.f32 	%f50, [%rd29+12];
	add.s64 	%rd33, %rd32, %rd30;
	ld.global.f32 	%f51, [%rd33];
	fma.rn.f32 	%f67, %f50, %f51, %f49;
	add.s32 	%r39, %r39, 4;
$L__BB0_8:
	setp.eq.s32 	%p9, %r13, 0;
	@%p9 bra 	$L__BB0_13;
	setp.eq.s32 	%p10, %r13, 1;
	@%p10 bra 	$L__BB0_11;
	add.s32 	%r30, %r39, %r3;
	mul.wide.u32 	%rd34, %r30, 4;
	add.s64 	%rd35, %rd2, %rd34;
	ld.global.f32 	%f53, [%rd35];
	mad.lo.s32 	%r31, %r39, %r19, %r2;
	mul.wide.s32 	%rd36, %r31, 4;
	add.s64 	%rd37, %rd1, %rd36;
	ld.global.f32 	%f54, [%rd37];
	fma.rn.f32 	%f55, %f53, %f54, %f67;
	cvt.u64.u32 	%rd38, %r3;
	cvt.u64.u32 	%rd39, %r39;
	add.s64 	%rd40, %rd39, %rd38;
	shl.b64 	%rd41, %rd40, 2;
	add.s64 	%rd42, %rd2, %rd41;
	ld.global.f32 	%f56, [%rd42+4];
	mul.wide.s32 	%rd43, %r19, 4;
	add.s64 	%rd44, %rd37, %rd43;
	ld.global.f32 	%f57, [%rd44];
	fma.rn.f32 	%f67, %f56, %f57, %f55;
	add.s32 	%r39, %r39, 2;
$L__BB0_11:
	and.b32  	%r32, %r18, 1;
	setp.eq.b32 	%p11, %r32, 1;
	not.pred 	%p12, %p11;
	@%p12 bra 	$L__BB0_13;
	add.s32 	%r33, %r39, %r3;
	mul.wide.u32 	%rd45, %r33, 4;
	add.s64 	%rd46, %rd2, %rd45;
	ld.global.f32 	%f58, [%rd46];
	mad.lo.s32 	%r34, %r39, %r19, %r2;
	mul.wide.s32 	%rd47, %r34, 4;
	add.s64 	%rd48, %rd1, %rd47;
	ld.global.f32 	%f59, [%rd48];
	fma.rn.f32 	%f67, %f58, %f59, %f67;
$L__BB0_13:
	mad.lo.s32 	%r35, %r19, %r1, %r2;
	cvta.to.global.u64 	%rd49, %rd6;
	mul.wide.s32 	%rd50, %r35, 4;
	add.s64 	%rd51, %rd49, %rd50;
	st.global.f32 	[%rd51], %f67;
$L__BB0_14:
	ret;

}
	// .globl	_Z18CU_multMatrixTiledPfS_S_iii
.visible .entry _Z18CU_multMatrixTiledPfS_S_iii(
	.param .u64 .ptr .align 1 _Z18CU_multMatrixTiledPfS_S_iii_param_0,
	.param .u64 .ptr .align 1 _Z18CU_multMatrixTiledPfS_S_iii_param_1,
	.param .u64 .ptr .align 1 _Z18CU_multMatrixTiledPfS_S_iii_param_2,
	.param .u32 _Z18CU_multMatrixTiledPfS_S_iii_param_3,
	.param .u32 _Z18CU_multMatrixTiledPfS_S_iii_param_4,
	.param .u32 _Z18CU_multMatrixTiledPfS_S_iii_param_5
)
{
	.reg .pred 	%p<12>;
	.reg .b32 	%r<44>;
	.reg .b32 	%f<111>;
	.reg .b64 	%rd<13>;
	// demoted variable
	.shared .align 4 .b8 _ZZ18CU_multMatrixTiledPfS_S_iiiE5tmpM1[4096];
	// demoted variable
	.shared .align 4 .b8 _ZZ18CU_multMatrixTiledPfS_S_iiiE5tmpM2[4096];
	ld.param.u64 	%rd4, [_Z18CU_multMatrixTiledPfS_S_iii_param_0];
	ld.param.u64 	%rd5, [_Z18CU_multMatrixTiledPfS_S_iii_param_1];
	ld.param.u64 	%rd6, [_Z18CU_multMatrixTiledPfS_S_iii_param_2];
	ld.param.u32 	%r24, [_Z18CU_multMatrixTiledPfS_S_iii_param_3];
	ld.param.u32 	%r25, [_Z18CU_multMatrixTiledPfS_S_iii_param_4];
	ld.param.u32 	%r26, [_Z18CU_multMatrixTiledPfS_S_iii_param_5];
	mov.u32 	%r27, %ctaid.x;
	mov.u32 	%r28, %ctaid.y;
	mov.u32 	%r39, %tid.x;
	mov.u32 	%r41, %tid.y;
	shl.b32 	%r29, %r28, 5;
	add.s32 	%r3, %r29, %r41;
	shl.b32 	%r4, %r27, 5;
	add.s32 	%r5, %r4, %r39;
	setp.lt.s32 	%p1, %r25, 1;
	mov.f32 	%f110, 0f00000000;
	@%p1 bra 	$L__BB1_7;
	add.s32 	%r30, %r25, 31;
	shr.u32 	%r31, %r30, 5;
	shl.b32 	%r32, %r41, 7;
	mov.u32 	%r33, _ZZ18CU_multMatrixTiledPfS_S_iiiE5tmpM1;
	add.s32 	%r6, %r33, %r32;
	shl.b32 	%r34, %r39, 2;
	add.s32 	%r7, %r6, %r34;
	mov.u32 	%r35, _ZZ18CU_multMatrixTiledPfS_S_iiiE5tmpM2;
	add.s32 	%r9, %r35, %r34;
	add.s32 	%r8, %r9, %r32;
	neg.s32 	%r43, %r31;
	mad.lo.s32 	%r36, %r41, %r26, %r39;
	add.s32 	%r42, %r36, %r4;
	shl.b32 	%r12, %r26, 5;
	mad.lo.s32 	%r40, %r25, %r3, %r39;
	cvta.to.global.u64 	%rd1, %rd4;
	cvta.to.global.u64 	%rd2, %rd5;
	mov.f32 	%f110, 0f00000000;
$L__BB1_2:
	setp.ge.s32 	%p2, %r3, %r24;
	mul.wide.s32 	%rd7, %r40, 4;
	add.s64 	%rd3, %rd1, %rd7;
	setp.ge.s32 	%p3, %r39, %r25;
	mov.f32 	%f108, 0f00000000;
	or.pred  	%p4, %p3, %p2;
	@%p4 bra 	$L__BB1_4;
	ld.global.f32 	%f108, [%rd3];
$L__BB1_4:
	setp.ge.s32 	%p5, %r5, %r26;
	st.shared.f32 	[%r7], %f108;
	setp.ge.s32 	%p6, %r41, %r25;
	mov.f32 	%f109, 0f00000000;
	or.pred  	%p7, %p6, %p5;
	@%p7 bra 	$L__BB1_6;
	mul.wide.s32 	%rd8, %r42, 4;
	add.s64 	%rd9, %rd2, %rd8;
	ld.global.f32 	%f109, [%rd9];
$L__BB1_6:
	st.shared.f32 	[%r8], %f109;
	bar.sync 	0;
	ld.shared.f32 	%f12, [%r6];
	ld.shared.f32 	%f13, [%r9];
	fma.rn.f32 	%f14, %f12, %f13, %f110;
	ld.shared.f32 	%f15, [%r6+4];
	ld.shared.f32 	%f16, [%r9+128];
	fma.rn.f32 	%f17, %f15, %f16, %f14;
	ld.shared.f32 	%f18, [%r6+8];
	ld.shared.f32 	%f19, [%r9+256];
	fma.rn.f32 	%f20, %f18, %f19, %f17;
	ld.shared.f32 	%f21, [%r6+12];
	ld.shared.f32 	%f22, [%r9+384];
	fma.rn.f32 	%f23, %f21, %f22, %f20;
	ld.shared.f32 	%f24, [%r6+16];
	ld.shared.f32 	%f25, [%r9+512];
	fma.rn.f32 	%f26, %f24, %f25, %f23;
	ld.shared.f32 	%f27, [%r6+20];
	ld.shared.f32 	%f28, [%r9+640];
	fma.rn.f32 	%f29, %f27, %f28, %f26;
	ld.shared.f32 	%f30, [%r6+24];
	ld.shared.f32 	%f31, [%r9+768];
	fma.rn.f32 	%f32, %f30, %f31, %f29;
	ld.shared.f32 	%f33, [%r6+28];
	ld.shared.f32 	%f34, [%r9+896];
	fma.rn.f32 	%f35, %f33, %f34, %f32;
	ld.shared.f32 	%f36, [%r6+32];
	ld.shared.f32 	%f37, [%r9+1024];
	fma.rn.f32 	%f38, %f36, %f37, %f35;
	ld.shared.f32 	%f39, [%r6+36];
	ld.shared.f32 	%f40, [%r9+1152];
	fma.rn.f32 	%f41, %f39, %f40, %f38;
	ld.shared.f32 	%f42, [%r6+40];
	ld.shared.f32 	%f43, [%r9+1280];
	fma.rn.f32 	%f44, %f42, %f43, %f41;
	ld.shared.f32 	%f45, [%r6+44];
	ld.shared.f32 	%f46, [%r9+1408];
	fma.rn.f32 	%f47, %f45, %f46, %f44;
	ld.shared.f32 	%f48, [%r6+48];
	ld.shared.f32 	%f49, [%r9+1536];
	fma.rn.f32 	%f50, %f48, %f49, %f47;
	ld.shared.f32 	%f51, [%r6+52];
	ld.shared.f32 	%f52, [%r9+1664];
	fma.rn.f32 	%f53, %f51, %f52, %f50;
	ld.shared.f32 	%f54, [%r6+56];
	ld.shared.f32 	%f55, [%r9+1792];
	fma.rn.f32 	%f56, %f54, %f55, %f53;
	ld.shared.f32 	%f57, [%r6+60];
	ld.shared.f32 	%f58, [%r9+1920];
	fma.rn.f32 	%f59, %f57, %f58, %f56;
	ld.shared.f32 	%f60, [%r6+64];
	ld.shared.f32 	%f61, [%r9+2048];
	fma.rn.f32 	%f62, %f60, %f61, %f59;
	ld.shared.f32 	%f63, [%r6+68];
	ld.shared.f32 	%f64, [%r9+2176];
	fma.rn.f32 	%f65, %f63, %f64, %f62;
	ld.shared.f32 	%f66, [%r6+72];
	ld.shared.f32 	%f67, [%r9+2304];
	fma.rn.f32 	%f68, %f66, %f67, %f65;
	ld.shared.f32 	%f69, [%r6+76];
	ld.shared.f32 	%f70, [%r9+2432];
	fma.rn.f32 	%f71, %f69, %f70, %f68;
	ld.shared.f32 	%f72, [%r6+80];
	ld.shared.f32 	%f73, [%r9+2560];
	fma.rn.f32 	%f74, %f72, %f73, %f71;
	ld.shared.f32 	%f75, [%r6+84];
	ld.shared.f32 	%f76, [%r9+2688];
	fma.rn.f32 	%f77, %f75, %f76, %f74;
	ld.shared.f32 	%f78, [%r6+88];
	ld.shared.f32 	%f79, [%r9+2816];
	fma.rn.f32 	%f80, %f78, %f79, %f77;
	ld.shared.f32 	%f81, [%r6+92];
	ld.shared.f32 	%f82, [%r9+2944];
	fma.rn.f32 	%f83, %f81, %f82, %f80;
	ld.shared.f32 	%f84, [%r6+96];
	ld.shared.f32 	%f85, [%r9+3072];
	fma.rn.f32 	%f86, %f84, %f85, %f83;
	ld.shared.f32 	%f87, [%r6+100];
	ld.shared.f32 	%f88, [%r9+3200];
	fma.rn.f32 	%f89, %f87, %f88, %f86;
	ld.shared.f32 	%f90, [%r6+104];
	ld.shared.f32 	%f91, [%r9+3328];
	fma.rn.f32 	%f92, %f90, %f91, %f89;
	ld.shared.f32 	%f93, [%r6+108];
	ld.shared.f32 	%f94, [%r9+3456];
	fma.rn.f32 	%f95, %f93, %f94, %f92;
	ld.shared.f32 	%f96, [%r6+112];
	ld.shared.f32 	%f97, [%r9+3584];
	fma.rn.f32 	%f98, %f96, %f97, %f95;
	ld.shared.f32 	%f99, [%r6+116];
	ld.shared.f32 	%f100, [%r9+3712];
	fma.rn.f32 	%f101, %f99, %f100, %f98;
	ld.shared.f32 	%f102, [%r6+120];
	ld.shared.f32 	%f103, [%r9+3840];
	fma.rn.f32 	%f104, %f102, %f103, %f101;
	ld.shared.f32 	%f105, [%r6+124];
	ld.shared.f32 	%f106, [%r9+3968];
	fma.rn.f32 	%f110, %f105, %f106, %f104;
	bar.sync 	0;
	add.s32 	%r43, %r43, 1;
	setp.ne.s32 	%p8, %r43, 0;
	add.s32 	%r42, %r42, %r12;
	add.s32 	%r41, %r41, 32;
	add.s32 	%r40, %r40, 32;
	add.s32 	%r39, %r39, 32;
	@%p8 bra 	$L__BB1_2;
$L__BB1_7:
	setp.ge.s32 	%p9, %r3, %r24;
	setp.ge.s32 	%p10, %r5, %r26;
	or.pred  	%p11, %p9, %p10;
	@%p11 bra 	$L__BB1_9;
	mad.lo.s32 	%r38, %r26, %r3, %r5;
	cvta.to.global.u64 	%rd10, %rd6;
	mul.wide.u32 	%rd11, %r38, 4;
	add.s64 	%rd12, %rd10, %rd11;
	st.global.f32 	[%rd12], %f110;
$L__BB1_9:
	ret;

}


// ===== COMPILED SASS (sm_100) =====

	.target	sm_100

	.elftype	@"ET_EXEC"


//--------------------- .note.nv.tkinfo           --------------------------
	.section	.note.nv.tkinfo,"",@"SHT_NOTE"
	.sectionflags	@"SHF_NOTE_NV_TKINFO"
	.tkinfo
        /*0018*/ 	.word	0x00000002
        /*0030*/ 	.string	""
        /*0030*/ 	.string	"ptxas"
        /*0030*/ 	.string	"Cuda compilation tools, release 13.0, V13.0.88"
        /*0030*/ 	.string	"Build cuda_13.0.r13.0/compiler.36424714_0"
        /*0030*/ 	.string	"-arch sm_100 -m 64 "



//--------------------- .note.nv.cuinfo           --------------------------
	.section	.note.nv.cuinfo,"",@"SHT_NOTE"
	.sectionflags	@"SHF_NOTE_NV_CUINFO"
        /*0018*/ 	.short	0x0002
        /*001a*/ 	.short	0x0064
        /*001c*/ 	.short	0x0082
	.zero		2


//--------------------- .nv.info                  --------------------------
	.section	.nv.info,"",@"SHT_CUDA_INFO"
	.align	4


	//----- nvinfo : EIATTR_REGCOUNT
	.align		4
        /*0000*/ 	.byte	0x04, 0x2f
        /*0002*/ 	.short	(.L_1 - .L_0)
	.align		4
.L_0:
        /*0004*/ 	.word	index@(_Z19CU_multMatrixThreadPfS_S_iii)
        /*0008*/ 	.word	0x00000020


	//----- nvinfo : EIATTR_FRAME_SIZE
	.align		4
.L_1:
        /*000c*/ 	.byte	0x04, 0x11
        /*000e*/ 	.short	(.L_3 - .L_2)
	.align		4
.L_2:
        /*0010*/ 	.word	index@(_Z19CU_multMatrixThreadPfS_S_iii)
        /*0014*/ 	.word	0x00000000


	//----- nvinfo : EIATTR_REGCOUNT
	.align		4
.L_3:
        /*0018*/ 	.byte	0x04, 0x2f
        /*001a*/ 	.short	(.L_5 - .L_4)
	.align		4
.L_4:
        /*001c*/ 	.word	index@(_Z18CU_multMatrixTiledPfS_S_iii)
        /*0020*/ 	.word	0x00000020


	//----- nvinfo : EIATTR_FRAME_SIZE
	.align		4
.L_5:
        /*0024*/ 	.byte	0x04, 0x11
        /*0026*/ 	.short	(.L_7 - .L_6)
	.align		4
.L_6:
        /*0028*/ 	.word	index@(_Z18CU_multMatrixTiledPfS_S_iii)
        /*002c*/ 	.word	0x00000000


	//----- nvinfo : EIATTR_MIN_STACK_SIZE
	.align		4
.L_7:
        /*0030*/ 	.byte	0x04, 0x12
        /*0032*/ 	.short	(.L_9 - .L_8)
	.align		4
.L_8:
        /*0034*/ 	.word	index@(_Z18CU_multMatrixTiledPfS_S_iii)
        /*0038*/ 	.word	0x00000000


	//----- nvinfo : EIATTR_MIN_STACK_SIZE
	.align		4
.L_9:
        /*003c*/ 	.byte	0x04, 0x12
        /*003e*/ 	.short	(.L_11 - .L_10)
	.align		4
.L_10:
        /*0040*/ 	.word	index@(_Z19CU_multMatrixThreadPfS_S_iii)
        /*0044*/ 	.word	0x00000000
.L_11:


//--------------------- .nv.compat                --------------------------
	.section	.nv.compat,"",@"SHT_CUDA_COMPAT_INFO"
	.align	4
        /*0000*/ 	.byte	0x02, 0x09, 0x00, 0x00, 0x02, 0x02, 0x01, 0x00, 0x02, 0x05, 0x05, 0x00, 0x03, 0x07, 0x01, 0x01
        /*0010*/ 	.byte	0x02, 0x03, 0x00, 0x00, 0x02, 0x06, 0x01, 0x00, 0x04, 0x0b, 0x08, 0x00, 0x09, 0x00, 0x00, 0x00
        /*0020*/ 	.byte	0x00, 0x00, 0x00, 0x00


//--------------------- .nv.info._Z18CU_multMatrixTiledPfS_S_iii --------------------------
	.section	.nv.info._Z18CU_multMatrixTiledPfS_S_iii,"",@"SHT_CUDA_INFO"
	.sectionflags	@""
	.align	4


	//----- nvinfo : EIATTR_CUDA_API_VERSION
	.align		4
        /*0000*/ 	.byte	0x04, 0x37
        /*0002*/ 	.short	(.L_13 - .L_12)
.L_12:
        /*0004*/ 	.word	0x00000082


	//----- nvinfo : EIATTR_KPARAM_INFO
	.align		4
.L_13:
        /*0008*/ 	.byte	0x04, 0x17
        /*000a*/ 	.short	(.L_15 - .L_14)
.L_14:
        /*000c*/ 	.word	0x00000000
        /*0010*/ 	.short	0x0005
        /*0012*/ 	.short	0x0020
        /*0014*/ 	.byte	0x00, 0xf0, 0x11, 0x00


	//----- nvinfo : EIATTR_KPARAM_INFO
	.align		4
.L_15:
        /*0018*/ 	.byte	0x04, 0x17
        /*001a*/ 	.short	(.L_17 - .L_16)
.L_16:
        /*001c*/ 	.word	0x00000000
        /*0020*/ 	.short	0x0004
        /*0022*/ 	.short	0x001c
        /*0024*/ 	.byte	0x00, 0xf0, 0x11, 0x00


	//----- nvinfo : EIATTR_KPARAM_INFO
	.align		4
.L_17:
        /*0028*/ 	.byte	0x04, 0x17
        /*002a*/ 	.short	(.L_19 - .L_18)
.L_18:
        /*002c*/ 	.word	0x00000000
        /*0030*/ 	.short	0x0003
        /*0032*/ 	.short	0x0018
        /*0034*/ 	.byte	0x00, 0xf0, 0x11, 0x00


	//----- nvinfo : EIATTR_KPARAM_INFO
	.align		4
.L_19:
        /*0038*/ 	.byte	0x04, 0x17
        /*003a*/ 	.short	(.L_21 - .L_20)
.L_20:
        /*003c*/ 	.word	0x00000000
        /*0040*/ 	.short	0x0002
        /*0042*/ 	.short	0x0010
        /*0044*/ 	.byte	0x00, 0xf5, 0x21, 0x00


	//----- nvinfo : EIATTR_KPARAM_INFO
	.align		4
.L_21:
        /*0048*/ 	.byte	0x04, 0x17
        /*004a*/ 	.short	(.L_23 - .L_22)
.L_22:
        /*004c*/ 	.word	0x00000000
        /*0050*/ 	.short	0x0001
        /*0052*/ 	.short	0x0008
        /*0054*/ 	.byte	0x00, 0xf5, 0x21, 0x00


	//----- nvinfo : EIATTR_KPARAM_INFO
	.align		4
.L_23:
        /*0058*/ 	.byte	0x04, 0x17
        /*005a*/ 	.short	(.L_25 - .L_24)
.L_24:
        /*005c*/ 	.word	0x00000000
        /*0060*/ 	.short	0x0000
        /*0062*/ 	.short	0x0000
        /*0064*/ 	.byte	0x00, 0xf5, 0x21, 0x00


	//----- nvinfo : EIATTR_SPARSE_MMA_MASK
	.align		4
.L_25:
        /*0068*/ 	.byte	0x03, 0x50
        /*006a*/ 	.short	0x0000


	//----- nvinfo : EIATTR_MAXREG_COUNT
	.align		4
        /*006c*/ 	.byte	0x03, 0x1b
        /*006e*/ 	.short	0x00ff


	//----- nvinfo : EIATTR_NUM_BARRIERS
	.align		4
        /*0070*/ 	.byte	0x02, 0x4c
        /*0072*/ 	.byte	0x01
	.zero		1


	//----- nvinfo : EIATTR_MERCURY_ISA_VERSION
	.align		4
        /*0074*/ 	.byte	0x03, 0x5f
        /*0076*/ 	.short	0x0101


	//----- nvinfo : EIATTR_VRC_CTA_INIT_COUNT
	.align		4
        /*0078*/ 	.byte	0x02, 0x4a
	.zero		1
	.zero		1


	//----- nvinfo : EIATTR_EXIT_INSTR_OFFSETS
	.align		4
        /*007c*/ 	.byte	0x04, 0x1c
        /*007e*/ 	.short	(.L_27 - .L_26)


	//   ....[0]....
.L_26:
        /*0080*/ 	.word	0x00000830


	//   ....[1]....
        /*0084*/ 	.word	0x00000880


	//----- nvinfo : EIATTR_CBANK_PARAM_SIZE
	.align		4
.L_27:
        /*0088*/ 	.byte	0x03, 0x19
        /*008a*/ 	.short	0x0024


	//----- nvinfo : EIATTR_PARAM_CBANK
	.align		4
        /*008c*/ 	.byte	0x04, 0x0a
        /*008e*/ 	.short	(.L_29 - .L_28)
	.align		4
.L_28:
        /*0090*/ 	.word	index@(.nv.constant0._Z18CU_multMatrixTiledPfS_S_iii)
        /*0094*/ 	.short	0x0380
        /*0096*/ 	.short	0x0024


	//----- nvinfo : EIATTR_SW_WAR
	.align		4
.L_29:
        /*0098*/ 	.byte	0x04, 0x36
        /*009a*/ 	.short	(.L_31 - .L_30)
.L_30:
        /*009c*/ 	.word	0x00000008
.L_31:


//--------------------- .nv.info._Z19CU_multMatrixThreadPfS_S_iii --------------------------
	.section	.nv.info._Z19CU_multMatrixThreadPfS_S_iii,"",@"SHT_CUDA_INFO"
	.sectionflags	@""
	.align	4


	//----- nvinfo : EIATTR_CUDA_API_VERSION
	.align		4
        /*0000*/ 	.byte	0x04, 0x37
        /*0002*/ 	.short	(.L_33 - .L_32)
.L_32:
        /*0004*/ 	.word	0x00000082


	//----- nvinfo : EIATTR_KPARAM_INFO
	.align		4
.L_33:
        /*0008*/ 	.byte	0x04, 0x17
        /*000a*/ 	.short	(.L_35 - .L_34)
.L_34:
        /*000c*/ 	.word	0x00000000
        /*0010*/ 	.short	0x0005
        /*0012*/ 	.short	0x0020
        /*0014*/ 	.byte	0x00, 0xf0, 0x11, 0x00


	//----- nvinfo : EIATTR_KPARAM_INFO
	.align		4
.L_35:
        /*0018*/ 	.byte	0x04, 0x17
        /*001a*/ 	.short	(.L_37 - .L_36)
.L_36:
        /*001c*/ 	.word	0x00000000
        /*0020*/ 	.short	0x0004
        /*0022*/ 	.short	0x001c
        /*0024*/ 	.byte	0x00, 0xf0, 0x11, 0x00


	//----- nvinfo : EIATTR_KPARAM_INFO
	.align		4
.L_37:
        /*0028*/ 	.byte	0x04, 0x17
        /*002a*/ 	.short	(.L_39 - .L_38)
.L_38:
        /*002c*/ 	.word	0x00000000
        /*0030*/ 	.short	0x0003
        /*0032*/ 	.short	0x0018
        /*0034*/ 	.byte	0x00, 0xf0, 0x11, 0x00


	//----- nvinfo : EIATTR_KPARAM_INFO
	.align		4
.L_39:
        /*0038*/ 	.byte	0x04, 0x17
        /*003a*/ 	.short	(.L_41 - .L_40)
.L_40:
        /*003c*/ 	.word	0x00000000
        /*0040*/ 	.short	0x0002
        /*0042*/ 	.short	0x0010
        /*0044*/ 	.byte	0x00, 0xf5, 0x21, 0x00


	//----- nvinfo : EIATTR_KPARAM_INFO
	.align		4
.L_41:
        /*0048*/ 	.byte	0x04, 0x17
        /*004a*/ 	.short	(.L_43 - .L_42)
.L_42:
        /*004c*/ 	.word	0x00000000
        /*0050*/ 	.short	0x0001
        /*0052*/ 	.short	0x0008
        /*0054*/ 	.byte	0x00, 0xf5, 0x21, 0x00


	//----- nvinfo : EIATTR_KPARAM_INFO
	.align		4
.L_43:
        /*0058*/ 	.byte	0x04, 0x17
        /*005a*/ 	.short	(.L_45 - .L_44)
.L_44:
        /*005c*/ 	.word	0x00000000
        /*0060*/ 	.short	0x0000
        /*0062*/ 	.short	0x0000
        /*0064*/ 	.byte	0x00, 0xf5, 0x21, 0x00


	//----- nvinfo : EIATTR_SPARSE_MMA_MASK
	.align		4
.L_45:
        /*0068*/ 	.byte	0x03, 0x50
        /*006a*/ 	.short	0x0000


	//----- nvinfo : EIATTR_MAXREG_COUNT
	.align		4
        /*006c*/ 	.byte	0x03, 0x1b
        /*006e*/ 	.short	0x00ff


	//----- nvinfo : EIATTR_MERCURY_ISA_VERSION
	.align		4
        /*0070*/ 	.byte	0x03, 0x5f
        /*0072*/ 	.short	0x0101


	//----- nvinfo : EIATTR_VRC_CTA_INIT_COUNT
	.align		4
        /*0074*/ 	.byte	0x02, 0x4a
	.zero		1
	.zero		1


	//----- nvinfo : EIATTR_EXIT_INSTR_OFFSETS
	.align		4
        /*0078*/ 	.byte	0x04, 0x1c
        /*007a*/ 	.short	(.L_47 - .L_46)


	//   ....[0]....
.L_46:
        /*007c*/ 	.word	0x000000d0


	//   ....[1]....
        /*0080*/ 	.word	0x000008f0


	//----- nvinfo : EIATTR_CBANK_PARAM_SIZE
	.align		4
.L_47:
        /*0084*/ 	.byte	0x03, 0x19
        /*0086*/ 	.short	0x0024


	//----- nvinfo : EIATTR_PARAM_CBANK
	.align		4
        /*0088*/ 	.byte	0x04, 0x0a
        /*008a*/ 	.short	(.L_49 - .L_48)
	.align		4
.L_48:
        /*008c*/ 	.word	index@(.nv.constant0._Z19CU_multMatrixThreadPfS_S_iii)
        /*0090*/ 	.short	0x0380
        /*0092*/ 	.short	0x0024


	//----- nvinfo : EIATTR_SW_WAR
	.align		4
.L_49:
        /*0094*/ 	.byte	0x04, 0x36
        /*0096*/ 	.short	(.L_51 - .L_50)
.L_50:
        /*0098*/ 	.word	0x00000008
.L_51:


//--------------------- .nv.callgraph             --------------------------
	.section	.nv.callgraph,"",@"SHT_CUDA_CALLGRAPH"
	.align	4
	.sectionentsize	8
	.align		4
        /*0000*/ 	.word	0x00000000
	.align		4
        /*0004*/ 	.word	0xffffffff
	.align		4
        /*0008*/ 	.word	0x00000000
	.align		4
        /*000c*/ 	.word	0xfffffffe
	.align		4
        /*0010*/ 	.word	0x00000000
	.align		4
        /*0014*/ 	.word	0xfffffffd
	.align		4
        /*0018*/ 	.word	0x00000000
	.align		4
        /*001c*/ 	.word	0xfffffffc


//--------------------- .text._Z18CU_multMatrixTiledPfS_S_iii --------------------------
	.section	.text._Z18CU_multMatrixTiledPfS_S_iii,"ax",@progbits
	.align	128
        .global         _Z18CU_multMatrixTiledPfS_S_iii
        .type           _Z18CU_multMatrixTiledPfS_S_iii,@function
        .size           _Z18CU_multMatrixTiledPfS_S_iii,(.L_x_8 - _Z18CU_multMatrixTiledPfS_S_iii)
        .other          _Z18CU_multMatrixTiledPfS_S_iii,@"STO_CUDA_ENTRY STV_DEFAULT"
_Z18CU_multMatrixTiledPfS_S_iii:
.text._Z18CU_multMatrixTiledPfS_S_iii:
[----:B------:R-:W-:Y:S01]  /*0000*/  LDC R1, c[0x0][0x37c] ;  /* 0x0000df00ff017b82 */ /* 0x000fe20000000800 */
[----:B------:R-:W0:Y:S01]  /*0010*/  S2R R18, SR_CTAID.Y ;  /* 0x0000000000127919 */ /* 0x000e220000002600 */
[----:B------:R-:W1:Y:S01]  /*0020*/  LDCU UR10, c[0x0][0x39c] ;  /* 0x00007380ff0a77ac */ /* 0x000e620008000800 */
[----:B------:R-:W-:Y:S01]  /*0030*/  HFMA2 R23, -RZ, RZ, 0, 0 ;  /* 0x00000000ff177431 */ /* 0x000fe200000001ff */
[----:B------:R-:W0:Y:S01]  /*0040*/  S2R R16, SR_TID.Y ;  /* 0x0000000000107919 */ /* 0x000e220000002200 */
[----:B------:R-:W2:Y:S01]  /*0050*/  LDCU UR14, c[0x0][0x3a0] ;  /* 0x00007400ff0e77ac */ /* 0x000ea20008000800 */
[----:B------:R-:W3:Y:S01]  /*0060*/  S2R R2, SR_CTAID.X ;  /* 0x0000000000027919 */ /* 0x000ee20000002500 */
[----:B------:R-:W4:Y:S01]  /*0070*/  LDCU.64 UR8, c[0x0][0x358] ;  /* 0x00006b00ff0877ac */ /* 0x000f220008000a00 */
[----:B------:R-:W3:Y:S01]  /*0080*/  S2R R17, SR_TID.X ;  /* 0x0000000000117919 */ /* 0x000ee20000002100 */
[----:B-1----:R-:W-:Y:S01]  /*0090*/  UISETP.GE.AND UP0, UPT, UR10, 0x1, UPT ;  /* 0x000000010a00788c */ /* 0x002fe2000bf06270 */
[----:B0-----:R-:W-:-:S02]  /*00a0*/  LEA R18, R18, R16, 0x5 ;  /* 0x0000001012127211 */ /* 0x001fc400078e28ff */
[----:B---3--:R-:W-:-:S06]  /*00b0*/  LEA R19, R2, R17, 0x5 ;  /* 0x0000001102137211 */ /* 0x008fcc00078e28ff */
[----:B--2-4-:R-:W-:Y:S05]  /*00c0*/  BRA.U !UP0, `(.L_x_0) ;  /* 0x0000000508cc7547 */ /* 0x014fea000b800000 */
[----:B------:R-:W0:Y:S01]  /*00d0*/  S2UR UR7, SR_CgaCtaId ;  /* 0x00000000000779c3 */ /* 0x000e220000008800 */
[----:B------:R-:W1:Y:S01]  /*00e0*/  LDCU UR11, c[0x0][0x3a0] ;  /* 0x00007400ff0b77ac */ /* 0x000e620008000800 */
[----:B------:R-:W-:Y:S01]  /*00f0*/  MOV R23, RZ ;  /* 0x000000ff00177202 */ /* 0x000fe20000000f00 */
[----:B------:R-:W-:Y:S01]  /*0100*/  IMAD R6, R18, UR10, R17 ;  /* 0x0000000a12067c24 */ /* 0x000fe2000f8e0211 */
[----:B------:R-:W2:Y:S04]  /*0110*/  LDCU UR12, c[0x0][0x398] ;  /* 0x00007300ff0c77ac */ /* 0x000ea80008000800 */
[----:B------:R-:W3:Y:S01]  /*0120*/  LDC R0, c[0x0][0x3a0] ;  /* 0x0000e800ff007b82 */ /* 0x000ee20000000800 */
[----:B------:R-:W-:Y:S01]  /*0130*/  UMOV UR5, 0x400 ;  /* 0x0000040000057882 */ /* 0x000fe20000000000 */
[----:B------:R-:W-:-:S02]  /*0140*/  UIADD3 UR4, UPT, UPT, UR10, 0x1f, URZ ;  /* 0x0000001f0a047890 */ /* 0x000fc4000fffe0ff */
[----:B------:R-:W-:Y:S02]  /*0150*/  UIADD3 UR6, UPT, UPT, UR5, 0x1000, URZ ;  /* 0x0000100005067890 */ /* 0x000fe4000fffe0ff */
[----:B------:R-:W-:Y:S02]  /*0160*/  USHF.R.U32.HI UR4, URZ, 0x5, UR4 ;  /* 0x00000005ff047899 */ /* 0x000fe40008011604 */
[----:B------:R-:W4:Y:S01]  /*0170*/  LDC.64 R20, c[0x0][0x380] ;  /* 0x0000e000ff147b82 */ /* 0x000f220000000a00 */
[----:B------:R-:W3:Y:S01]  /*0180*/  LDCU UR13, c[0x0][0x39c] ;  /* 0x00007380ff0d77ac */ /* 0x000ee20008000800 */
[----:B-1----:R-:W-:Y:S01]  /*0190*/  IMAD R7, R16, UR11, R17 ;  /* 0x0000000b10077c24 */ /* 0x002fe2000f8e0211 */
[----:B------:R-:W-:Y:S01]  /*01a0*/  UIADD3 UR4, UPT, UPT, -UR4, URZ, URZ ;  /* 0x000000ff04047290 */ /* 0x000fe2000fffe1ff */
[----:B--2---:R-:W-:Y:S01]  /*01b0*/  ISETP.GE.AND P1, PT, R18, UR12, PT ;  /* 0x0000000c12007c0c */ /* 0x004fe2000bf26270 */
[----:B0-----:R-:W-:Y:S02]  /*01c0*/  ULEA UR5, UR7, UR5, 0x18 ;  /* 0x0000000507057291 */ /* 0x001fe4000f8ec0ff */
[----:B------:R-:W-:Y:S01]  /*01d0*/  LEA R7, R2, R7, 0x5 ;  /* 0x0000000702077211 */ /* 0x000fe200078e28ff */
[----:B------:R-:W-:-:S03]  /*01e0*/  ULEA UR6, UR7, UR6, 0x18 ;  /* 0x0000000607067291 */ /* 0x000fc6000f8ec0ff */
[----:B------:R-:W-:-:S03]  /*01f0*/  LEA R5, R16, UR5, 0x7 ;  /* 0x0000000510057c11 */ /* 0x000fc6000f8e38ff */
[C---:B------:R-:W-:Y:S02]  /*0200*/  LEA R3, R17.reuse, UR6, 0x2 ;  /* 0x0000000611037c11 */ /* 0x040fe4000f8e10ff */
[----:B------:R-:W-:Y:S02]  /*0210*/  LEA R4, R17, R5, 0x2 ;  /* 0x0000000511047211 */ /* 0x000fe400078e10ff */
[----:B------:R-:W-:-:S07]  /*0220*/  LEA R2, R16, R3, 0x7 ;  /* 0x0000000310027211 */ /* 0x000fce00078e38ff */
.L_x_1:
[----:B---3--:R-:W-:Y:S01]  /*0230*/  ISETP.GE.AND P0, PT, R19, R0, PT ;  /* 0x000000001300720c */ /* 0x008fe20003f06270 */
[----:B------:R-:W-:Y:S01]  /*0240*/  HFMA2 R29, -RZ, RZ, 0, 0 ;  /* 0x00000000ff1d7431 */ /* 0x000fe200000001ff */
[----:B------:R-:W-:Y:S01]  /*0250*/  ISETP.GE.OR P2, PT, R17, UR13, P1 ;  /* 0x0000000d11007c0c */ /* 0x000fe20008f46670 */
[----:B----4-:R-:W-:Y:S01]  /*0260*/  IMAD.WIDE R8, R6, 0x4, R20 ;  /* 0x0000000406087825 */ /* 0x010fe200078e0214 */
[----:B------:R-:W-:Y:S02]  /*0270*/  ISETP.GE.OR P0, PT, R16, UR13, P0 ;  /* 0x0000000d10007c0c */ /* 0x000fe40008706670 */
[----:B------:R-:W-:-:S09]  /*0280*/  MOV R27, RZ ;  /* 0x000000ff001b7202 */ /* 0x000fd20000000f00 */
[----:B------:R-:W2:Y:S02]  /*0290*/  @!P2 LDG.E R27, desc[UR8][R8.64] ;  /* 0x00000008081ba981 */ /* 0x000ea4000c1e1900 */
[----:B------:R-:W0:Y:S02]  /*02a0*/  @!P0 LDC.64 R10, c[0x0][0x388] ;  /* 0x0000e200ff0a8b82 */ /* 0x000e240000000a00 */
[----:B0-----:R-:W-:-:S05]  /*02b0*/  @!P0 IMAD.WIDE R10, R7, 0x4, R10 ;  /* 0x00000004070a8825 */ /* 0x001fca00078e020a */
[----:B------:R-:W3:Y:S04]  /*02c0*/  @!P0 LDG.E R29, desc[UR8][R10.64] ;  /* 0x000000080a1d8981 */ /* 0x000ee8000c1e1900 */
[----:B--2---:R-:W-:Y:S04]  /*02d0*/  STS [R4], R27 ;  /* 0x0000001b04007388 */ /* 0x004fe80000000800 */
[----:B---3--:R-:W-:Y:S01]  /*02e0*/  STS [R2], R29 ;  /* 0x0000001d02007388 */ /* 0x008fe20000000800 */
[----:B------:R-:W-:Y:S06]  /*02f0*/  BAR.SYNC.DEFER_BLOCKING 0x0 ;  /* 0x0000000000007b1d */ /* 0x000fec0000010000 */
[----:B------:R-:W-:Y:S04]  /*0300*/  LDS R22, [R3] ;  /* 0x0000000003167984 */ /* 0x000fe80000000800 */
[----:B------:R-:W0:Y:S04]  /*0310*/  LDS.128 R12, [R5] ;  /* 0x00000000050c7984 */ /* 0x000e280000000c00 */
[----:B------:R-:W1:Y:S04]  /*0320*/  LDS R26, [R3+0x80] ;  /* 0x00008000031a7984 */ /* 0x000e680000000800 */
[----:B------:R-:W2:Y:S04]  /*0330*/  LDS R25, [R3+0x100] ;  /* 0x0001000003197984 */ /* 0x000ea80000000800 */
[----:B------:R-:W3:Y:S04]  /*0340*/  LDS R24, [R3+0x180] ;  /* 0x0001800003187984 */ /* 0x000ee80000000800 */
[----:B------:R-:W-:Y:S01]  /*0350*/  LDS.128 R8, [R5+0x10] ;  /* 0x0000100005087984 */ /* 0x000fe20000000c00 */
[----:B0-----:R-:W-:-:S03]  /*0360*/  FFMA R12, R12, R22, R23 ;  /* 0x000000160c0c7223 */ /* 0x001fc60000000017 */
[----:B------:R-:W0:Y:S01]  /*0370*/  LDS R23, [R3+0x200] ;  /* 0x0002000003177984 */ /* 0x000e220000000800 */
[----:B-1----:R-:W-:-:S03]  /*0380*/  FFMA R12, R26, R13, R12 ;  /* 0x0000000d1a0c7223 */ /* 0x002fc6000000000c */
[----:B------:R-:W1:Y:S01]  /*0390*/  LDS R22, [R3+0x280] ;  /* 0x0002800003167984 */ /* 0x000e620000000800 */
[----:B--2---:R-:W-:-:S03]  /*03a0*/  FFMA R13, R25, R14, R12 ;  /* 0x0000000e190d7223 */ /* 0x004fc6000000000c */
[----:B------:R-:W2:Y:S01]  /*03b0*/  LDS R25, [R3+0x300] ;  /* 0x0003000003197984 */ /* 0x000ea20000000800 */
[----:B---3--:R-:W-:-:S03]  /*03c0*/  FFMA R13, R24, R15, R13 ;  /* 0x0000000f180d7223 */ /* 0x008fc6000000000d */
[----:B------:R-:W3:Y:S04]  /*03d0*/  LDS R24, [R3+0x380] ;  /* 0x0003800003187984 */ /* 0x000ee80000000800 */
[----:B------:R-:W-:Y:S01]  /*03e0*/  LDS R26, [R3+0xb80] ;  /* 0x000b8000031a7984 */ /* 0x000fe20000000800 */
[----:B0-----:R-:W-:-:S03]  /*03f0*/  FFMA R27, R8, R23, R13 ;  /* 0x00000017081b7223 */ /* 0x001fc6000000000d */
[----:B------:R-:W-:Y:S04]  /*0400*/  LDS R23, [R3+0x400] ;  /* 0x0004000003177984 */ /* 0x000fe80000000800 */
[----:B------:R-:W0:Y:S01]  /*0410*/  LDS.128 R12, [R5+0x20] ;  /* 0x00002000050c7984 */ /* 0x000e220000000c00 */
[----:B-1----:R-:W-:-:S03]  /*0420*/  FFMA R8, R22, R9, R27 ;  /* 0x0000000916087223 */ /* 0x002fc6000000001b */
[----:B------:R-:W1:Y:S01]  /*0430*/  LDS R22, [R3+0x480] ;  /* 0x0004800003167984 */ /* 0x000e620000000800 */
[----:B--2---:R-:W-:-:S03]  /*0440*/  FFMA R9, R25, R10, R8 ;  /* 0x0000000a19097223 */ /* 0x004fc60000000008 */
[----:B------:R-:W2:Y:S01]  /*0450*/  LDS R25, [R3+0x500] ;  /* 0x0005000003197984 */ /* 0x000ea20000000800 */
[----:B---3--:R-:W-:-:S03]  /*0460*/  FFMA R9, R24, R11, R9 ;  /* 0x0000000b18097223 */ /* 0x008fc60000000009 */
[----:B------:R-:W3:Y:S01]  /*0470*/  LDS R24, [R3+0x580] ;  /* 0x0005800003187984 */ /* 0x000ee20000000800 */
        /* <DEDUP_REMOVED lines=26> */
[----:B------:R-:W-:Y:S04]  /*0620*/  LDS R27, [R3+0xc00] ;  /* 0x000c0000031b7984 */ /* 0x000fe80000000800 */
[----:B------:R-:W-:Y:S01]  /*0630*/  LDS R24, [R3+0xc80] ;  /* 0x000c800003187984 */ /* 0x000fe20000000800 */
[----:B0-----:R-:W-:-:S03]  /*0640*/  FFMA R23, R8, R23, R13 ;  /* 0x0000001708177223 */ /* 0x001fc6000000000d */
[----:B------:R-:W0:Y:S01]  /*0650*/  LDS.128 R12, [R5+0x60] ;  /* 0x00006000050c7984 */ /* 0x000e220000000c00 */
[----:B-1----:R-:W-:-:S03]  /*0660*/  FFMA R22, R22, R9, R23 ;  /* 0x0000000916167223 */ /* 0x002fc60000000017 */
[----:B------:R-:W1:Y:S01]  /*0670*/  LDS R23, [R3+0xd00] ;  /* 0x000d000003177984 */ /* 0x000e620000000800 */
[----:B--2---:R-:W-:-:S03]  /*0680*/  FFMA R25, R25, R10, R22 ;  /* 0x0000000a19197223 */ /* 0x004fc60000000016 */
[----:B------:R-:W2:Y:S01]  /*0690*/  LDS R22, [R3+0xd80] ;  /* 0x000d800003167984 */ /* 0x000ea20000000800 */
[----:B------:R-:W-:-:S03]  /*06a0*/  FFMA R11, R26, R11, R25 ;  /* 0x0000000b1a0b7223 */ /* 0x000fc60000000019 */
[----:B------:R-:W-:Y:S01]  /*06b0*/  LDS R25, [R3+0xe00] ;  /* 0x000e000003197984 */ /* 0x000fe20000000800 */
[----:B0-----:R-:W-:-:S03]  /*06c0*/  FFMA R27, R12, R27, R11 ;  /* 0x0000001b0c1b7223 */ /* 0x001fc6000000000b */
[----:B------:R-:W0:Y:S01]  /*06d0*/  LDS.128 R8, [R5+0x70] ;  /* 0x0000700005087984 */ /* 0x000e220000000c00 */
[----:B------:R-:W-:-:S03]  /*06e0*/  FFMA R24, R24, R13, R27 ;  /* 0x0000000d18187223 */ /* 0x000fc6000000001b */
[----:B------:R-:W3:Y:S04]  /*06f0*/  LDS R27, [R3+0xe80] ;  /* 0x000e8000031b7984 */ /* 0x000ee80000000800 */
[----:B------:R-:W4:Y:S04]  /*0700*/  LDS R13, [R3+0xf00] ;  /* 0x000f0000030d7984 */ /* 0x000f280000000800 */
[----:B------:R-:W5:Y:S01]  /*0710*/  LDS R12, [R3+0xf80] ;  /* 0x000f8000030c7984 */ /* 0x000f620000000800 */
[----:B-1----:R-:W-:Y:S01]  /*0720*/  FFMA R23, R23, R14, R24 ;  /* 0x0000000e17177223 */ /* 0x002fe20000000018 */
[----:B------:R-:W-:-:S03]  /*0730*/  UIADD3 UR4, UPT, UPT, UR4, 0x1, URZ ;  /* 0x0000000104047890 */ /* 0x000fc6000fffe0ff */
[----:B--2---:R-:W-:Y:S01]  /*0740*/  FFMA R15, R22, R15, R23 ;  /* 0x0000000f160f7223 */ /* 0x004fe20000000017 */
[----:B------:R-:W-:Y:S01]  /*0750*/  UISETP.NE.AND UP0, UPT, UR4, URZ, UPT ;  /* 0x000000ff0400728c */ /* 0x000fe2000bf05270 */
[----:B------:R-:W-:Y:S02]  /*0760*/  IADD3 R6, PT, PT, R6, 0x20, RZ ;  /* 0x0000002006067810 */ /* 0x000fe40007ffe0ff */
[----:B------:R-:W-:Y:S02]  /*0770*/  IADD3 R17, PT, PT, R17, 0x20, RZ ;  /* 0x0000002011117810 */ /* 0x000fe40007ffe0ff */
[----:B------:R-:W-:Y:S02]  /*0780*/  IADD3 R16, PT, PT, R16, 0x20, RZ ;  /* 0x0000002010107810 */ /* 0x000fe40007ffe0ff */
[----:B------:R-:W-:Y:S01]  /*0790*/  LEA R7, R0, R7, 0x5 ;  /* 0x0000000700077211 */ /* 0x000fe200078e28ff */
[----:B0-----:R-:W-:-:S04]  /*07a0*/  FFMA R8, R8, R25, R15 ;  /* 0x0000001908087223 */ /* 0x001fc8000000000f */
[----:B---3--:R-:W-:-:S04]  /*07b0*/  FFMA R8, R27, R9, R8 ;  /* 0x000000091b087223 */ /* 0x008fc80000000008 */
[----:B----4-:R-:W-:-:S04]  /*07c0*/  FFMA R13, R13, R10, R8 ;  /* 0x0000000a0d0d7223 */ /* 0x010fc80000000008 */
[----:B-----5:R-:W-:Y:S01]  /*07d0*/  FFMA R23, R12, R11, R13 ;  /* 0x0000000b0c177223 */ /* 0x020fe2000000000d */
[----:B------:R-:W-:Y:S06]  /*07e0*/  BAR.SYNC.DEFER_BLOCKING 0x0 ;  /* 0x0000000000007b1d */ /* 0x000fec0000010000 */
[----:B------:R-:W-:Y:S05]  /*07f0*/  BRA.U UP0, `(.L_x_1) ;  /* 0xfffffff9008c7547 */ /* 0x000fea000b83ffff */
.L_x_0:
[----:B------:R-:W0:Y:S01]  /*0800*/  LDCU UR4, c[0x0][0x398] ;  /* 0x00007300ff0477ac */ /* 0x000e220008000800 */
[----:B------:R-:W-:-:S04]  /*0810*/  ISETP.GE.AND P0, PT, R19, UR14, PT ;  /* 0x0000000e13007c0c */ /* 0x000fc8000bf06270 */
[----:B0-----:R-:W-:-:S13]  /*0820*/  ISETP.GE.OR P0, PT, R18, UR4, P0 ;  /* 0x0000000412007c0c */ /* 0x001fda0008706670 */
[----:B------:R-:W-:Y:S05]  /*0830*/  @P0 EXIT ;  /* 0x000000000000094d */ /* 0x000fea0003800000 */
[----:B------:R-:W0:Y:S01]  /*0840*/  LDC.64 R2, c[0x0][0x390] ;  /* 0x0000e400ff027b82 */ /* 0x000e220000000a00 */
[----:B------:R-:W-:-:S04]  /*0850*/  IMAD R19, R18, UR14, R19 ;  /* 0x0000000e12137c24 */ /* 0x000fc8000f8e0213 */
[----:B0-----:R-:W-:-:S05]  /*0860*/  IMAD.WIDE.U32 R2, R19, 0x4, R2 ;  /* 0x0000000413027825 */ /* 0x001fca00078e0002 */
[----:B------:R-:W-:Y:S01]  /*0870*/  STG.E desc[UR8][R2.64], R23 ;  /* 0x0000001702007986 */ /* 0x000fe2000c101908 */
[----:B------:R-:W-:Y:S05]  /*0880*/  EXIT ;  /* 0x000000000000794d */ /* 0x000fea0003800000 */
.L_x_2:
[----:B------:R-:W-:-:S00]  /*0890*/  BRA `(.L_x_2) ;  /* 0xfffffffc00fc7947 */ /* 0x000fc0000383ffff */
[----:B------:R-:W-:-:S00]  /*08a0*/  NOP ;  /* 0x0000000000007918 */ /* 0x000fc00000000000 */
        /* <DEDUP_REMOVED lines=13> */
.L_x_8:


//--------------------- .text._Z19CU_multMatrixThreadPfS_S_iii --------------------------
	.section	.text._Z19CU_multMatrixThreadPfS_S_iii,"ax",@progbits
	.align	128
        .global         _Z19CU_multMatrixThreadPfS_S_iii
        .type           _Z19CU_multMatrixThreadPfS_S_iii,@function
        .size           _Z19CU_multMatrixThreadPfS_S_iii,(.L_x_9 - _Z19CU_multMatrixThreadPfS_S_iii)
        .other          _Z19CU_multMatrixThreadPfS_S_iii,@"STO_CUDA_ENTRY STV_DEFAULT"
_Z19CU_multMatrixThreadPfS_S_iii:
.text._Z19CU_multMatrixThreadPfS_S_iii:
[----:B------:R-:W-:Y:S01]  /*0000*/  LDC R1, c[0x0][0x37c] ;  /* 0x0000df00ff017b82 */ /* 0x000fe20000000800 */
[----:B------:R-:W0:Y:S07]  /*0010*/  S2R R5, SR_TID.X ;  /* 0x0000000000057919 */ /* 0x000e2e0000002100 */
[----:B------:R-:W1:Y:S01]  /*0020*/  LDC R16, c[0x0][0x364] ;  /* 0x0000d900ff107b82 */ /* 0x000e620000000800 */
[----:B------:R-:W2:Y:S01]  /*0030*/  LDCU UR6, c[0x0][0x398] ;  /* 0x00007300ff0677ac */ /* 0x000ea20008000800 */
[----:B------:R-:W1:Y:S06]  /*0040*/  S2R R3, SR_TID.Y ;  /* 0x0000000000037919 */ /* 0x000e6c0000002200 */
[----:B------:R-:W0:Y:S08]  /*0050*/  S2UR UR5, SR_CTAID.X ;  /* 0x00000000000579c3 */ /* 0x000e300000002500 */
[----:B------:R-:W0:Y:S08]  /*0060*/  LDC R0, c[0x0][0x360] ;  /* 0x0000d800ff007b82 */ /* 0x000e300000000800 */
[----:B------:R-:W1:Y:S08]  /*0070*/  S2UR UR4, SR_CTAID.Y ;  /* 0x00000000000479c3 */ /* 0x000e700000002600 */
[----:B------:R-:W3:Y:S01]  /*0080*/  LDC R17, c[0x0][0x3a0] ;  /* 0x0000e800ff117b82 */ /* 0x000ee20000000800 */
[----:B0-----:R-:W-:-:S02]  /*0090*/  IMAD R0, R0, UR5, R5 ;  /* 0x0000000500007c24 */ /* 0x001fc4000f8e0205 */
[----:B-1----:R-:W-:-:S03]  /*00a0*/  IMAD R16, R16, UR4, R3 ;  /* 0x0000000410107c24 */ /* 0x002fc6000f8e0203 */
[----:B---3--:R-:W-:-:S04]  /*00b0*/  ISETP.GE.AND P0, PT, R0, R17, PT ;  /* 0x000000110000720c */ /* 0x008fc80003f06270 */
[----:B--2---:R-:W-:-:S13]  /*00c0*/  ISETP.GE.OR P0, PT, R16, UR6, P0 ;  /* 0x0000000610007c0c */ /* 0x004fda0008706670 */
[----:B------:R-:W-:Y:S05]  /*00d0*/  @P0 EXIT ;  /* 0x000000000000094d */ /* 0x000fea0003800000 */
[----:B------:R-:W0:Y:S01]  /*00e0*/  LDC R19, c[0x0][0x39c] ;  /* 0x0000e700ff137b82 */ /* 0x000e220000000800 */
[----:B------:R-:W1:Y:S01]  /*00f0*/  LDCU.64 UR4, c[0x0][0x358] ;  /* 0x00006b00ff0477ac */ /* 0x000e620008000a00 */
[----:B------:R-:W-:Y:S01]  /*0100*/  HFMA2 R24, -RZ, RZ, 0, 0 ;  /* 0x00000000ff187431 */ /* 0x000fe200000001ff */
[----:B0-----:R-:W-:-:S13]  /*0110*/  ISETP.GE.AND P0, PT, R19, 0x1, PT ;  /* 0x000000011300780c */ /* 0x001fda0003f06270 */
[----:B-1----:R-:W-:Y:S05]  /*0120*/  @!P0 BRA `(.L_x_3) ;  /* 0x0000000400e08947 */ /* 0x002fea0003800000 */
[C---:B------:R-:W-:Y:S01]  /*0130*/  ISETP.GE.U32.AND P1, PT, R19.reuse, 0x8, PT ;  /* 0x000000081300780c */ /* 0x040fe20003f26070 */
[----:B------:R-:W-:Y:S01]  /*0140*/  IMAD R20, R16, R19, RZ ;  /* 0x0000001310147224 */ /* 0x000fe200078e02ff */
[----:B------:R-:W-:Y:S02]  /*0150*/  LOP3.LUT R27, R19, 0x7, RZ, 0xc0, !PT ;  /* 0x00000007131b7812 */ /* 0x000fe400078ec0ff */
[----:B------:R-:W-:Y:S02]  /*0160*/  MOV R24, RZ ;  /* 0x000000ff00187202 */ /* 0x000fe40000000f00 */
[----:B------:R-:W-:Y:S02]  /*0170*/  ISETP.NE.AND P0, PT, R27, RZ, PT ;  /* 0x000000ff1b00720c */ /* 0x000fe40003f05270 */
[----:B------:R-:W-:-:S05]  /*0180*/  MOV R21, RZ ;  /* 0x000000ff00157202 */ /* 0x000fca0000000f00 */
[----:B------:R-:W-:Y:S06]  /*0190*/  @!P1 BRA `(.L_x_4) ;  /* 0x0000000000c49947 */ /* 0x000fec0003800000 */
[----:B------:R-:W0:Y:S01]  /*01a0*/  LDC.64 R2, c[0x0][0x380] ;  /* 0x0000e000ff027b82 */ /* 0x000e220000000a00 */
[----:B------:R-:W-:Y:S02]  /*01b0*/  LOP3.LUT R21, R19, 0x7ffffff8, RZ, 0xc0, !PT ;  /* 0x7ffffff813157812 */ /* 0x000fe400078ec0ff */
[----:B------:R-:W-:Y:S02]  /*01c0*/  MOV R24, RZ ;  /* 0x000000ff00187202 */ /* 0x000fe40000000f00 */
[----:B------:R-:W-:Y:S02]  /*01d0*/  MOV R18, R0 ;  /* 0x0000000000127202 */ /* 0x000fe40000000f00 */
[----:B------:R-:W-:Y:S01]  /*01e0*/  IADD3 R22, PT, PT, -R21, RZ, RZ ;  /* 0x000000ff15167210 */ /* 0x000fe20007ffe1ff */
[----:B0-----:R-:W-:-:S03]  /*01f0*/  IMAD.WIDE.U32 R2, R20, 0x4, R2 ;  /* 0x0000000414027825 */ /* 0x001fc600078e0002 */
[----:B------:R-:W-:-:S04]  /*0200*/  IADD3 R4, P1, PT, R2, 0x10, RZ ;  /* 0x0000001002047810 */ /* 0x000fc80007f3e0ff */
[----:B------:R-:W-:-:S09]  /*0210*/  IADD3.X R5, PT, PT, RZ, R3, RZ, P1, !PT ;  /* 0x00000003ff057210 */ /* 0x000fd20000ffe4ff */
.L_x_5:
[----:B------:R-:W0:Y:S01]  /*0220*/  LDC.64 R14, c[0x0][0x388] ;  /* 0x0000e200ff0e7b82 */ /* 0x000e220000000a00 */
[----:B------:R-:W-:Y:S02]  /*0230*/  MOV R2, R4 ;  /* 0x0000000400027202 */ /* 0x000fe40000000f00 */
[----:B------:R-:W-:-:S05]  /*0240*/  MOV R3, R5 ;  /* 0x0000000500037202 */ /* 0x000fca0000000f00 */
[----:B------:R-:W2:Y:S04]  /*0250*/  LDG.E R25, desc[UR4][R2.64+-0x10] ;  /* 0xfffff00402197981 */ /* 0x000ea8000c1e1900 */
[----:B------:R-:W3:Y:S04]  /*0260*/  LDG.E R23, desc[UR4][R2.64+-0xc] ;  /* 0xfffff40402177981 */ /* 0x000ee8000c1e1900 */
[----:B------:R-:W4:Y:S04]  /*0270*/  LDG.E R29, desc[UR4][R2.64+-0x8] ;  /* 0xfffff804021d7981 */ /* 0x000f28000c1e1900 */
[----:B------:R-:W5:Y:S01]  /*0280*/  LDG.E R28, desc[UR4][R2.64+-0x4] ;  /* 0xfffffc04021c7981 */ /* 0x000f62000c1e1900 */
[----:B0-----:R-:W-:-:S05]  /*0290*/  IMAD.WIDE R14, R18, 0x4, R14 ;  /* 0x00000004120e7825 */ /* 0x001fca00078e020e */
[----:B------:R0:W2:Y:S01]  /*02a0*/  LDG.E R26, desc[UR4][R14.64] ;  /* 0x000000040e1a7981 */ /* 0x0000a2000c1e1900 */
[----:B------:R-:W-:-:S04]  /*02b0*/  IMAD.WIDE R12, R17, 0x4, R14 ;  /* 0x00000004110c7825 */ /* 0x000fc800078e020e */
[C---:B------:R-:W-:Y:S02]  /*02c0*/  IMAD.WIDE R4, R17.reuse, 0x4, R12 ;  /* 0x0000000411047825 */ /* 0x040fe400078e020c */
[----:B------:R-:W3:Y:S02]  /*02d0*/  LDG.E R12, desc[UR4][R12.64] ;  /* 0x000000040c0c7981 */ /* 0x000ee4000c1e1900 */
[C---:B------:R-:W-:Y:S02]  /*02e0*/  IMAD.WIDE R8, R17.reuse, 0x4, R4 ;  /* 0x0000000411087825 */ /* 0x040fe400078e0204 */
[----:B------:R-:W4:Y:S02]  /*02f0*/  LDG.E R4, desc[UR4][R4.64] ;  /* 0x0000000404047981 */ /* 0x000f24000c1e1900 */
[C---:B------:R-:W-:Y:S02]  /*0300*/  IMAD.WIDE R6, R17.reuse, 0x4, R8 ;  /* 0x0000000411067825 */ /* 0x040fe400078e0208 */
[----:B------:R-:W5:Y:S02]  /*0310*/  LDG.E R8, desc[UR4][R8.64] ;  /* 0x0000000408087981 */ /* 0x000f64000c1e1900 */
[----:B------:R-:W-:-:S02]  /*0320*/  IMAD.WIDE R10, R17, 0x4, R6 ;  /* 0x00000004110a7825 */ /* 0x000fc400078e0206 */
[----:B------:R-:W5:Y:S04]  /*0330*/  LDG.E R5, desc[UR4][R2.64] ;  /* 0x0000000402057981 */ /* 0x000f68000c1e1900 */
[----:B------:R-:W5:Y:S01]  /*0340*/  LDG.E R6, desc[UR4][R6.64] ;  /* 0x0000000406067981 */ /* 0x000f62000c1e1900 */
[----:B0-----:R-:W-:-:S03]  /*0350*/  IMAD.WIDE R14, R17, 0x4, R10 ;  /* 0x00000004110e7825 */ /* 0x001fc600078e020a */
[----:B------:R-:W5:Y:S04]  /*0360*/  LDG.E R10, desc[UR4][R10.64] ;  /* 0x000000040a0a7981 */ /* 0x000f68000c1e1900 */
[----:B------:R-:W5:Y:S04]  /*0370*/  LDG.E R13, desc[UR4][R14.64] ;  /* 0x000000040e0d7981 */ /* 0x000f68000c1e1900 */
[----:B------:R-:W5:Y:S04]  /*0380*/  LDG.E R7, desc[UR4][R2.64+0x4] ;  /* 0x0000040402077981 */ /* 0x000f68000c1e1900 */
[----:B------:R-:W5:Y:S01]  /*0390*/  LDG.E R9, desc[UR4][R2.64+0xc] ;  /* 0x00000c0402097981 */ /* 0x000f62000c1e1900 */
[----:B--2---:R-:W-:Y:S01]  /*03a0*/  FFMA R26, R25, R26, R24 ;  /* 0x0000001a191a7223 */ /* 0x004fe20000000018 */
[----:B------:R-:W-:-:S02]  /*03b0*/  IMAD.WIDE R24, R17, 0x4, R14 ;  /* 0x0000000411187825 */ /* 0x000fc400078e020e */
[----:B------:R-:W2:Y:S04]  /*03c0*/  LDG.E R14, desc[UR4][R2.64+0x8] ;  /* 0x00000804020e7981 */ /* 0x000ea8000c1e1900 */
[----:B------:R-:W2:Y:S01]  /*03d0*/  LDG.E R24, desc[UR4][R24.64] ;  /* 0x0000000418187981 */ /* 0x000ea2000c1e1900 */
[----:B---3--:R-:W-:Y:S01]  /*03e0*/  FFMA R12, R23, R12, R26 ;  /* 0x0000000c170c7223 */ /* 0x008fe2000000001a */
[----:B------:R-:W-:-:S03]  /*03f0*/  IADD3 R22, PT, PT, R22, 0x8, RZ ;  /* 0x0000000816167810 */ /* 0x000fc60007ffe0ff */
[----:B----4-:R-:W-:Y:S01]  /*0400*/  FFMA R29, R29, R4, R12 ;  /* 0x000000041d1d7223 */ /* 0x010fe2000000000c */
[----:B------:R-:W-:-:S03]  /*0410*/  ISETP.NE.AND P1, PT, R22, RZ, PT ;  /* 0x000000ff1600720c */ /* 0x000fc60003f25270 */
[----:B-----5:R-:W-:Y:S01]  /*0420*/  FFMA R8, R28, R8, R29 ;  /* 0x000000081c087223 */ /* 0x020fe2000000001d */
[----:B------:R-:W-:-:S03]  /*0430*/  IADD3 R4, P2, PT, R2, 0x20, RZ ;  /* 0x0000002002047810 */ /* 0x000fc60007f5e0ff */
[----:B------:R-:W-:Y:S01]  /*0440*/  FFMA R6, R5, R6, R8 ;  /* 0x0000000605067223 */ /* 0x000fe20000000008 */
[----:B------:R-:W-:Y:S02]  /*0450*/  IADD3.X R5, PT, PT, RZ, R3, RZ, P2, !PT ;  /* 0x00000003ff057210 */ /* 0x000fe400017fe4ff */
[----:B------:R-:W-:Y:S01]  /*0460*/  LEA R18, R17, R18, 0x3 ;  /* 0x0000001211127211 */ /* 0x000fe200078e18ff */
[----:B------:R-:W-:-:S04]  /*0470*/  FFMA R7, R7, R10, R6 ;  /* 0x0000000a07077223 */ /* 0x000fc80000000006 */
[----:B--2---:R-:W-:-:S04]  /*0480*/  FFMA R14, R14, R13, R7 ;  /* 0x0000000d0e0e7223 */ /* 0x004fc80000000007 */
[----:B------:R-:W-:Y:S01]  /*0490*/  FFMA R24, R9, R24, R14 ;  /* 0x0000001809187223 */ /* 0x000fe2000000000e */
[----:B------:R-:W-:Y:S06]  /*04a0*/  @P1 BRA `(.L_x_5) ;  /* 0xfffffffc005c1947 */ /* 0x000fec000383ffff */
.L_x_4:
[----:B------:R-:W-:Y:S05]  /*04b0*/  @!P0 BRA `(.L_x_3) ;  /* 0x0000000000fc8947 */ /* 0x000fea0003800000 */
[----:B------:R-:W-:Y:S02]  /*04c0*/  ISETP.GE.U32.AND P1, PT, R27, 0x4, PT ;  /* 0x000000041b00780c */ /* 0x000fe40003f26070 */
[----:B------:R-:W-:-:S04]  /*04d0*/  LOP3.LUT R14, R19, 0x3, RZ, 0xc0, !PT ;  /* 0x00000003130e7812 */ /* 0x000fc800078ec0ff */
[----:B------:R-:W-:-:S07]  /*04e0*/  ISETP.NE.AND P0, PT, R14, RZ, PT ;  /* 0x000000ff0e00720c */ /* 0x000fce0003f05270 */
[----:B------:R-:W-:Y:S06]  /*04f0*/  @!P1 BRA `(.L_x_6) ;  /* 0x00000000006c9947 */ /* 0x000fec0003800000 */
[----:B------:R-:W0:Y:S01]  /*0500*/  LDC.64 R4, c[0x0][0x388] ;  /* 0x0000e200ff047b82 */ /* 0x000e220000000a00 */
[----:B------:R-:W1:Y:S01]  /*0510*/  LDCU.64 UR6, c[0x0][0x380] ;  /* 0x00007000ff0677ac */ /* 0x000e620008000a00 */
[----:B------:R-:W-:Y:S01]  /*0520*/  IMAD R7, R21, R17, R0 ;  /* 0x0000001115077224 */ /* 0x000fe200078e0200 */
[CC--:B------:R-:W-:Y:S02]  /*0530*/  IADD3 R3, PT, PT, R20.reuse, R21.reuse, RZ ;  /* 0x0000001514037210 */ /* 0x0c0fe40007ffe0ff */
[----:B------:R-:W-:-:S03]  /*0540*/  IADD3 R8, P1, PT, R20, R21, RZ ;  /* 0x0000001514087210 */ /* 0x000fc60007f3e0ff */
[----:B------:R-:W2:Y:S01]  /*0550*/  LDC.64 R12, c[0x0][0x380] ;  /* 0x0000e000ff0c7b82 */ /* 0x000ea20000000a00 */
[----:B0-----:R-:W-:-:S04]  /*0560*/  IMAD.WIDE R4, R7, 0x4, R4 ;  /* 0x0000000407047825 */ /* 0x001fc800078e0204 */
[----:B------:R-:W-:Y:S02]  /*0570*/  IMAD.WIDE R6, R17, 0x4, R4 ;  /* 0x0000000411067825 */ /* 0x000fe400078e0204 */
[----:B------:R-:W3:Y:S02]  /*0580*/  LDG.E R4, desc[UR4][R4.64] ;  /* 0x0000000404047981 */ /* 0x000ee4000c1e1900 */
[----:B--2---:R-:W-:Y:S01]  /*0590*/  IMAD.WIDE.U32 R12, R3, 0x4, R12 ;  /* 0x00000004030c7825 */ /* 0x004fe200078e000c */
[----:B------:R-:W-:Y:S02]  /*05a0*/  IADD3.X R3, PT, PT, RZ, RZ, RZ, P1, !PT ;  /* 0x000000ffff037210 */ /* 0x000fe40000ffe4ff */
[----:B-1----:R-:W-:-:S03]  /*05b0*/  LEA R2, P1, R8, UR6, 0x2 ;  /* 0x0000000608027c11 */ /* 0x002fc6000f8210ff */
[----:B------:R-:W3:Y:S01]  /*05c0*/  LDG.E R13, desc[UR4][R12.64] ;  /* 0x000000040c0d7981 */ /* 0x000ee2000c1e1900 */
[----:B------:R-:W-:Y:S01]  /*05d0*/  LEA.HI.X R3, R8, UR7, R3, 0x2, P1 ;  /* 0x0000000708037c11 */ /* 0x000fe200088f1403 */
[C---:B------:R-:W-:Y:S02]  /*05e0*/  IMAD.WIDE R8, R17.reuse, 0x4, R6 ;  /* 0x0000000411087825 */ /* 0x040fe400078e0206 */
[----:B------:R-:W2:Y:S04]  /*05f0*/  LDG.E R6, desc[UR4][R6.64] ;  /* 0x0000000406067981 */ /* 0x000ea8000c1e1900 */
[----:B------:R-:W2:Y:S01]  /*0600*/  LDG.E R15, desc[UR4][R2.64+0x4] ;  /* 0x00000404020f7981 */ /* 0x000ea2000c1e1900 */
[----:B------:R-:W-:-:S03]  /*0610*/  IMAD.WIDE R10, R17, 0x4, R8 ;  /* 0x00000004110a7825 */ /* 0x000fc600078e0208 */
[----:B------:R-:W4:Y:S04]  /*0620*/  LDG.E R22, desc[UR4][R8.64] ;  /* 0x0000000408167981 */ /* 0x000f28000c1e1900 */
[----:B------:R-:W4:Y:S04]  /*0630*/  LDG.E R18, desc[UR4][R2.64+0x8] ;  /* 0x0000080402127981 */ /* 0x000f28000c1e1900 */
[----:B------:R-:W5:Y:S04]  /*0640*/  LDG.E R26, desc[UR4][R2.64+0xc] ;  /* 0x00000c04021a7981 */ /* 0x000f68000c1e1900 */
[----:B------:R-:W5:Y:S01]  /*0650*/  LDG.E R10, desc[UR4][R10.64] ;  /* 0x000000040a0a7981 */ /* 0x000f62000c1e1900 */
[----:B------:R-:W-:Y:S01]  /*0660*/  IADD3 R21, PT, PT, R21, 0x4, RZ ;  /* 0x0000000415157810 */ /* 0x000fe20007ffe0ff */
[----:B---3--:R-:W-:-:S04]  /*0670*/  FFMA R24, R13, R4, R24 ;  /* 0x000000040d187223 */ /* 0x008fc80000000018 */
[----:B--2---:R-:W-:-:S04]  /*0680*/  FFMA R15, R15, R6, R24 ;  /* 0x000000060f0f7223 */ /* 0x004fc80000000018 */
[----:B----4-:R-:W-:-:S04]  /*0690*/  FFMA R15, R18, R22, R15 ;  /* 0x00000016120f7223 */ /* 0x010fc8000000000f */
[----:B-----5:R-:W-:-:S07]  /*06a0*/  FFMA R24, R26, R10, R15 ;  /* 0x0000000a1a187223 */ /* 0x020fce000000000f */
.L_x_6:
[----:B------:R-:W-:Y:S05]  /*06b0*/  @!P0 BRA `(.L_x_3) ;  /* 0x00000000007c8947 */ /* 0x000fea0003800000 */
[----:B------:R-:W-:Y:S01]  /*06c0*/  ISETP.NE.AND P1, PT, R14, 0x1, PT ;  /* 0x000000010e00780c */ /* 0x000fe20003f25270 */
[----:B------:R-:W0:Y:S01]  /*06d0*/  LDC.64 R10, c[0x0][0x380] ;  /* 0x0000e000ff0a7b82 */ /* 0x000e220000000a00 */
[----:B------:R-:W-:-:S04]  /*06e0*/  LOP3.LUT R19, R19, 0x1, RZ, 0xc0, !PT ;  /* 0x0000000113137812 */ /* 0x000fc800078ec0ff */
[----:B------:R-:W-:-:S03]  /*06f0*/  ISETP.NE.U32.AND P0, PT, R19, 0x1, PT ;  /* 0x000000011300780c */ /* 0x000fc60003f05070 */
[----:B------:R-:W1:Y:S04]  /*0700*/  LDC.64 R8, c[0x0][0x388] ;  /* 0x0000e200ff087b82 */ /* 0x000e680000000a00 */
[CC--:B------:R-:W-:Y:S02]  /*0710*/  @P1 IADD3 R13, PT, PT, R20.reuse, R21.reuse, RZ ;  /* 0x00000015140d1210 */ /* 0x0c0fe40007ffe0ff */
[----:B------:R-:W-:Y:S02]  /*0720*/  @P1 IADD3 R12, P2, PT, R20, R21, RZ ;  /* 0x00000015140c1210 */ /* 0x000fe40007f5e0ff */
[----:B------:R-:W2:Y:S02]  /*0730*/  @P1 LDC.64 R2, c[0x0][0x380] ;  /* 0x0000e000ff021b82 */ /* 0x000ea40000000a00 */
[----:B------:R-:W-:-:S06]  /*0740*/  @P1 IADD3.X R14, PT, PT, RZ, RZ, RZ, P2, !PT ;  /* 0x000000ffff0e1210 */ /* 0x000fcc00017fe4ff */
[----:B------:R-:W3:Y:S01]  /*0750*/  LDC.64 R4, c[0x0][0x380] ;  /* 0x0000e000ff047b82 */ /* 0x000ee20000000a00 */
[----:B0-----:R-:W-:-:S04]  /*0760*/  @P1 IMAD.WIDE.U32 R10, R13, 0x4, R10 ;  /* 0x000000040d0a1825 */ /* 0x001fc800078e000a */
[C---:B------:R-:W-:Y:S01]  /*0770*/  @P1 IMAD R13, R21.reuse, R17, R0 ;  /* 0x00000011150d1224 */ /* 0x040fe200078e0200 */
[----:B------:R-:W-:Y:S01]  /*0780*/  @P1 IADD3 R21, PT, PT, R21, 0x2, RZ ;  /* 0x0000000215151810 */ /* 0x000fe20007ffe0ff */
[----:B------:R-:W4:Y:S01]  /*0790*/  @P1 LDG.E R11, desc[UR4][R10.64] ;  /* 0x000000040a0b1981 */ /* 0x000f22000c1e1900 */
[----:B------:R-:W0:Y:S01]  /*07a0*/  LDC.64 R6, c[0x0][0x388] ;  /* 0x0000e200ff067b82 */ /* 0x000e220000000a00 */
[----:B-1----:R-:W-:Y:S01]  /*07b0*/  @P1 IMAD.WIDE R8, R13, 0x4, R8 ;  /* 0x000000040d081825 */ /* 0x002fe200078e0208 */
[----:B------:R-:W-:Y:S02]  /*07c0*/  @!P0 IADD3 R15, PT, PT, R20, R21, RZ ;  /* 0x00000015140f8210 */ /* 0x000fe40007ffe0ff */
[----:B--2---:R-:W-:Y:S01]  /*07d0*/  @P1 LEA R2, P2, R12, R2, 0x2 ;  /* 0x000000020c021211 */ /* 0x004fe200078410ff */
[----:B------:R-:W-:-:S03]  /*07e0*/  @!P0 IMAD R21, R21, R17, R0 ;  /* 0x0000001115158224 */ /* 0x000fc600078e0200 */
[----:B------:R-:W-:Y:S01]  /*07f0*/  @P1 LEA.HI.X R3, R12, R3, R14, 0x2, P2 ;  /* 0x000000030c031211 */ /* 0x000fe200010f140e */
[----:B------:R-:W-:Y:S01]  /*0800*/  @P1 IMAD.WIDE R12, R17, 0x4, R8 ;  /* 0x00000004110c1825 */ /* 0x000fe200078e0208 */
[----:B------:R-:W4:Y:S03]  /*0810*/  @P1 LDG.E R14, desc[UR4][R8.64] ;  /* 0x00000004080e1981 */ /* 0x000f26000c1e1900 */
[----:B---3--:R-:W-:Y:S01]  /*0820*/  @!P0 IMAD.WIDE.U32 R4, R15, 0x4, R4 ;  /* 0x000000040f048825 */ /* 0x008fe200078e0004 */
[----:B------:R-:W2:Y:S04]  /*0830*/  @P1 LDG.E R2, desc[UR4][R2.64+0x4] ;  /* 0x0000040402021981 */ /* 0x000ea8000c1e1900 */
[----:B------:R-:W2:Y:S01]  /*0840*/  @P1 LDG.E R12, desc[UR4][R12.64] ;  /* 0x000000040c0c1981 */ /* 0x000ea2000c1e1900 */
[----:B0-----:R-:W-:-:S03]  /*0850*/  @!P0 IMAD.WIDE R6, R21, 0x4, R6 ;  /* 0x0000000415068825 */ /* 0x001fc600078e0206 */
[----:B------:R-:W3:Y:S04]  /*0860*/  @!P0 LDG.E R5, desc[UR4][R4.64] ;  /* 0x0000000404058981 */ /* 0x000ee8000c1e1900 */
[----:B------:R-:W3:Y:S01]  /*0870*/  @!P0 LDG.E R6, desc[UR4][R6.64] ;  /* 0x0000000406068981 */ /* 0x000ee2000c1e1900 */
[----:B----4-:R-:W-:-:S04]  /*0880*/  @P1 FFMA R11, R11, R14, R24 ;  /* 0x0000000e0b0b1223 */ /* 0x010fc80000000018 */
[----:B--2---:R-:W-:-:S04]  /*0890*/  @P1 FFMA R24, R2, R12, R11 ;  /* 0x0000000c02181223 */ /* 0x004fc8000000000b */
[----:B---3--:R-:W-:-:S07]  /*08a0*/  @!P0 FFMA R24, R5, R6, R24 ;  /* 0x0000000605188223 */ /* 0x008fce0000000018 */
.L_x_3:
[----:B------:R-:W0:Y:S01]  /*08b0*/  LDC.64 R2, c[0x0][0x390] ;  /* 0x0000e400ff027b82 */ /* 0x000e220000000a00 */
[----:B------:R-:W-:-:S04]  /*08c0*/  IMAD R17, R16, R17, R0 ;  /* 0x0000001110117224 */ /* 0x000fc800078e0200 */
[----:B0-----:R-:W-:-:S05]  /*08d0*/  IMAD.WIDE R2, R17, 0x4, R2 ;  /* 0x0000000411027825 */ /* 0x001fca00078e0202 */
[----:B------:R-:W-:Y:S01]  /*08e0*/  STG.E desc[UR4][R2.64], R24 ;  /* 0x0000001802007986 */ /* 0x000fe2000c101904 */
[----:B------:R-:W-:Y:S05]  /*08f0*/  EXIT ;  /* 0x000000000000794d */ /* 0x000fea0003800000 */
.L_x_7:
        /* <DEDUP_REMOVED lines=16> */
.L_x_9:


//--------------------- .nv.shared._Z18CU_multMatrixTiledPfS_S_iii --------------------------
	.section	.nv.shared._Z18CU_multMatrixTiledPfS_S_iii,"aw",@nobits
	.sectionflags	@""
	.align	4
.nv.shared._Z18CU_multMatrixTiledPfS_S_iii:
	.zero		9216


//--------------------- .nv.shared.reserved.0     --------------------------
	.section	.nv.shared.reserved.0,"aw",@nobits
	.weak		__nv_reservedSMEM_offset_0_alias
	.size		__nv_reservedSMEM_offset_0_alias, 0, 64
	.other		__nv_reservedSMEM_offset_0_alias,@"STO_CUDA_RESERVED_SHARED STV_DEFAULT"
__nv_reservedSMEM_offset_0_alias:
	.zero		0
	.zero		64


//--------------------- .nv.constant0._Z18CU_multMatrixTiledPfS_S_iii --------------------------
	.section	.nv.constant0._Z18CU_multMatrixTiledPfS_S_iii,"a",@progbits
	.sectionflags	@""
	.align	4
.nv.constant0._Z18CU_multMatrixTiledPfS_S_iii:
	.zero		932


//--------------------- .nv.constant0._Z19CU_multMatrixThreadPfS_S_iii --------------------------
	.section	.nv.constant0._Z19CU_multMatrixThreadPfS_S_iii,"a",@progbits
	.sectionflags	@""
	.align	4
.nv.constant0._Z19CU_multMatrixThreadPfS_S_iii:
	.zero		932


//--------------------- SYMBOLS --------------------------

	.type		.nv.reservedSmem.offset0,@object
	.size		.nv.reservedSmem.offset0,0x4
	.type		.nv.reservedSmem.cap,@object
	.size		.nv.reservedSmem.cap,0x4
